//
// Generated by NVIDIA NVVM Compiler
//
// Compiler Build ID: CL-36424714
// Cuda compilation tools, release 13.0, V13.0.88
// Based on NVVM 20.0.0
//

.version 9.0
.target sm_100
.address_size 64

	// .globl	_Z3bfsiPiS_S_S_S_

.visible .entry _Z3bfsiPiS_S_S_S_(
	.param .u32 _Z3bfsiPiS_S_S_S__param_0,
	.param .u64 .ptr .align 1 _Z3bfsiPiS_S_S_S__param_1,
	.param .u64 .ptr .align 1 _Z3bfsiPiS_S_S_S__param_2,
	.param .u64 .ptr .align 1 _Z3bfsiPiS_S_S_S__param_3,
	.param .u64 .ptr .align 1 _Z3bfsiPiS_S_S_S__param_4,
	.param .u64 .ptr .align 1 _Z3bfsiPiS_S_S_S__param_5
)
{
	.reg .pred 	%p<6>;
	.reg .b32 	%r<20>;
	.reg .b64 	%rd<22>;

	ld.param.u64 	%rd7, [_Z3bfsiPiS_S_S_S__param_1];
	ld.param.u64 	%rd8, [_Z3bfsiPiS_S_S_S__param_2];
	ld.param.u64 	%rd9, [_Z3bfsiPiS_S_S_S__param_3];
	ld.param.u64 	%rd11, [_Z3bfsiPiS_S_S_S__param_4];
	ld.param.u64 	%rd10, [_Z3bfsiPiS_S_S_S__param_5];
	cvta.to.global.u64 	%rd1, %rd11;
	mov.u32 	%r11, %ntid.x;
	mov.u32 	%r12, %ctaid.x;
	mov.u32 	%r13, %tid.x;
	mad.lo.s32 	%r14, %r11, %r12, %r13;
	setp.eq.s32 	%p1, %r14, 1024;
	selp.b32 	%r1, 0, %r14, %p1;
	mul.wide.s32 	%rd12, %r1, 4;
	add.s64 	%rd13, %rd1, %rd12;
	ld.global.u32 	%r2, [%rd13];
	setp.eq.s32 	%p2, %r2, -1;
	@%p2 bra 	$L__BB0_6;
	cvta.to.global.u64 	%rd14, %rd8;
	add.s64 	%rd2, %rd14, %rd12;
	ld.global.u32 	%r18, [%rd2];
	ld.global.u32 	%r19, [%rd2+4];
	setp.ge.s32 	%p3, %r18, %r19;
	@%p3 bra 	$L__BB0_6;
	cvta.to.global.u64 	%rd3, %rd7;
	cvta.to.global.u64 	%rd4, %rd9;
	cvta.to.global.u64 	%rd5, %rd10;
$L__BB0_3:
	mul.wide.s32 	%rd16, %r18, 4;
	add.s64 	%rd17, %rd3, %rd16;
	ld.global.u32 	%r7, [%rd17];
	mul.wide.s32 	%rd18, %r7, 4;
	add.s64 	%rd6, %rd4, %rd18;
	ld.global.u32 	%r15, [%rd6];
	setp.ne.s32 	%p4, %r15, 0;
	@%p4 bra 	$L__BB0_5;
	mov.b32 	%r16, 1;
	st.global.u32 	[%rd6], %r16;
	add.s64 	%rd20, %rd1, %rd18;
	st.global.u32 	[%rd20], %r7;
	add.s64 	%rd21, %rd5, %rd18;
	st.global.u32 	[%rd21], %r2;
	ld.global.u32 	%r19, [%rd2+4];
$L__BB0_5:
	add.s32 	%r18, %r18, 1;
	setp.lt.s32 	%p5, %r18, %r19;
	@%p5 bra 	$L__BB0_3;
$L__BB0_6:
	ret;

}


// ===== COMPILED SASS (sm_100) =====

	.target	sm_100

	.elftype	@"ET_EXEC"


//--------------------- .note.nv.tkinfo           --------------------------
	.section	.note.nv.tkinfo,"",@"SHT_NOTE"
	.sectionflags	@"SHF_NOTE_NV_TKINFO"
	.tkinfo
        /*0018*/ 	.word	0x00000002
        /*0030*/ 	.string	""
        /*0030*/ 	.string	"ptxas"
        /*0030*/ 	.string	"Cuda compilation tools, release 13.0, V13.0.88"
        /*0030*/ 	.string	"Build cuda_13.0.r13.0/compiler.36424714_0"
        /*0030*/ 	.string	"-arch sm_100 -m 64 "



//--------------------- .note.nv.cuinfo           --------------------------
	.section	.note.nv.cuinfo,"",@"SHT_NOTE"
	.sectionflags	@"SHF_NOTE_NV_CUINFO"
        /*0018*/ 	.short	0x0002
        /*001a*/ 	.short	0x0064
        /*001c*/ 	.short	0x0082
	.zero		2


//--------------------- .nv.info                  --------------------------
	.section	.nv.info,"",@"SHT_CUDA_INFO"
	.align	4


	//----- nvinfo : EIATTR_REGCOUNT
	.align		4
        /*0000*/ 	.byte	0x04, 0x2f
        /*0002*/ 	.short	(.L_1 - .L_0)
	.align		4
.L_0:
        /*0004*/ 	.word	index@(_Z3bfsiPiS_S_S_S_)
        /*0008*/ 	.word	0x0000001c


	//----- nvinfo : EIATTR_FRAME_SIZE
	.align		4
.L_1:
        /*000c*/ 	.byte	0x04, 0x11
        /*000e*/ 	.short	(.L_3 - .L_2)
	.align		4
.L_2:
        /*0010*/ 	.word	index@(_Z3bfsiPiS_S_S_S_)
        /*0014*/ 	.word	0x00000000


	//----- nvinfo : EIATTR_MIN_STACK_SIZE
	.align		4
.L_3:
        /*0018*/ 	.byte	0x04, 0x12
        /*001a*/ 	.short	(.L_5 - .L_4)
	.align		4
.L_4:
        /*001c*/ 	.word	index@(_Z3bfsiPiS_S_S_S_)
        /*0020*/ 	.word	0x00000000
.L_5:


//--------------------- .nv.compat                --------------------------
	.section	.nv.compat,"",@"SHT_CUDA_COMPAT_INFO"
	.align	4
        /*0000*/ 	.byte	0x02, 0x09, 0x00, 0x00, 0x02, 0x02, 0x01, 0x00, 0x02, 0x05, 0x05, 0x00, 0x03, 0x07, 0x01, 0x01
        /*0010*/ 	.byte	0x02, 0x03, 0x00, 0x00, 0x02, 0x06, 0x01, 0x00, 0x04, 0x0b, 0x08, 0x00, 0x09, 0x00, 0x00, 0x00
        /*0020*/ 	.byte	0x00, 0x00, 0x00, 0x00


//--------------------- .nv.info._Z3bfsiPiS_S_S_S_ --------------------------
	.section	.nv.info._Z3bfsiPiS_S_S_S_,"",@"SHT_CUDA_INFO"
	.sectionflags	@""
	.align	4


	//----- nvinfo : EIATTR_CUDA_API_VERSION
	.align		4
        /*0000*/ 	.byte	0x04, 0x37
        /*0002*/ 	.short	(.L_7 - .L_6)
.L_6:
        /*0004*/ 	.word	0x00000082


	//----- nvinfo : EIATTR_KPARAM_INFO
	.align		4
.L_7:
        /*0008*/ 	.byte	0x04, 0x17
        /*000a*/ 	.short	(.L_9 - .L_8)
.L_8:
        /*000c*/ 	.word	0x00000000
        /*0010*/ 	.short	0x0005
        /*0012*/ 	.short	0x0028
        /*0014*/ 	.byte	0x00, 0xf5, 0x21, 0x00


	//----- nvinfo : EIATTR_KPARAM_INFO
	.align		4
.L_9:
        /*0018*/ 	.byte	0x04, 0x17
        /*001a*/ 	.short	(.L_11 - .L_10)
.L_10:
        /*001c*/ 	.word	0x00000000
        /*0020*/ 	.short	0x0004
        /*0022*/ 	.short	0x0020
        /*0024*/ 	.byte	0x00, 0xf5, 0x21, 0x00


	//----- nvinfo : EIATTR_KPARAM_INFO
	.align		4
.L_11:
        /*0028*/ 	.byte	0x04, 0x17
        /*002a*/ 	.short	(.L_13 - .L_12)
.L_12:
        /*002c*/ 	.word	0x00000000
        /*0030*/ 	.short	0x0003
        /*0032*/ 	.short	0x0018
        /*0034*/ 	.byte	0x00, 0xf5, 0x21, 0x00


	//----- nvinfo : EIATTR_KPARAM_INFO
	.align		4
.L_13:
        /*0038*/ 	.byte	0x04, 0x17
        /*003a*/ 	.short	(.L_15 - .L_14)
.L_14:
        /*003c*/ 	.word	0x00000000
        /*0040*/ 	.short	0x0002
        /*0042*/ 	.short	0x0010
        /*0044*/ 	.byte	0x00, 0xf5, 0x21, 0x00


	//----- nvinfo : EIATTR_KPARAM_INFO
	.align		4
.L_15:
        /*0048*/ 	.byte	0x04, 0x17
        /*004a*/ 	.short	(.L_17 - .L_16)
.L_16:
        /*004c*/ 	.word	0x00000000
        /*0050*/ 	.short	0x0001
        /*0052*/ 	.short	0x0008
        /*0054*/ 	.byte	0x00, 0xf5, 0x21, 0x00


	//----- nvinfo : EIATTR_KPARAM_INFO
	.align		4
.L_17:
        /*0058*/ 	.byte	0x04, 0x17
        /*005a*/ 	.short	(.L_19 - .L_18)
.L_18:
        /*005c*/ 	.word	0x00000000
        /*0060*/ 	.short	0x0000
        /*0062*/ 	.short	0x0000
        /*0064*/ 	.byte	0x00, 0xf0, 0x11, 0x00


	//----- nvinfo : EIATTR_SPARSE_MMA_MASK
	.align		4
.L_19:
        /*0068*/ 	.byte	0x03, 0x50
        /*006a*/ 	.short	0x0000


	//----- nvinfo : EIATTR_MAXREG_COUNT
	.align		4
        /*006c*/ 	.byte	0x03, 0x1b
        /*006e*/ 	.short	0x00ff


	//----- nvinfo : EIATTR_MERCURY_ISA_VERSION
	.align		4
        /*0070*/ 	.byte	0x03, 0x5f
        /*0072*/ 	.short	0x0101


	//----- nvinfo : EIATTR_VRC_CTA_INIT_COUNT
	.align		4
        /*0074*/ 	.byte	0x02, 0x4a
	.zero		1
	.zero		1


	//----- nvinfo : EIATTR_EXIT_INSTR_OFFSETS
	.align		4
        /*0078*/ 	.byte	0x04, 0x1c
        /*007a*/ 	.short	(.L_21 - .L_20)


	//   ....[0]....
.L_20:
        /*007c*/ 	.word	0x000000c0


	//   ....[1]....
        /*0080*/ 	.word	0x00000120


	//   ....[2]....
        /*0084*/ 	.word	0x000002a0


	//----- nvinfo : EIATTR_CRS_STACK_SIZE
	.align		4
.L_21:
        /*0088*/ 	.byte	0x04, 0x1e
        /*008a*/ 	.short	(.L_23 - .L_22)
.L_22:
        /*008c*/ 	.word	0x00000000


	//----- nvinfo : EIATTR_CBANK_PARAM_SIZE
	.align		4
.L_23:
        /*0090*/ 	.byte	0x03, 0x19
        /*0092*/ 	.short	0x0030


	//----- nvinfo : EIATTR_PARAM_CBANK
	.align		4
        /*0094*/ 	.byte	0x04, 0x0a
        /*0096*/ 	.short	(.L_25 - .L_24)
	.align		4
.L_24:
        /*0098*/ 	.word	index@(.nv.constant0._Z3bfsiPiS_S_S_S_)
        /*009c*/ 	.short	0x0380
        /*009e*/ 	.short	0x0030


	//----- nvinfo : EIATTR_SW_WAR
	.align		4
.L_25:
        /*00a0*/ 	.byte	0x04, 0x36
        /*00a2*/ 	.short	(.L_27 - .L_26)
.L_26:
        /*00a4*/ 	.word	0x00000008
.L_27:


//--------------------- .nv.callgraph             --------------------------
	.section	.nv.callgraph,"",@"SHT_CUDA_CALLGRAPH"
	.align	4
	.sectionentsize	8
	.align		4
        /*0000*/ 	.word	0x00000000
	.align		4
        /*0004*/ 	.word	0xffffffff
	.align		4
        /*0008*/ 	.word	0x00000000
	.align		4
        /*000c*/ 	.word	0xfffffffe
	.align		4
        /*0010*/ 	.word	0x00000000
	.align		4
        /*0014*/ 	.word	0xfffffffd
	.align		4
        /*0018*/ 	.word	0x00000000
	.align		4
        /*001c*/ 	.word	0xfffffffc


//--------------------- .text._Z3bfsiPiS_S_S_S_   --------------------------
	.section	.text._Z3bfsiPiS_S_S_S_,"ax",@progbits
	.align	128
        .global         _Z3bfsiPiS_S_S_S_
        .type           _Z3bfsiPiS_S_S_S_,@function
        .size           _Z3bfsiPiS_S_S_S_,(.L_x_4 - _Z3bfsiPiS_S_S_S_)
        .other          _Z3bfsiPiS_S_S_S_,@"STO_CUDA_ENTRY STV_DEFAULT"
_Z3bfsiPiS_S_S_S_:
.text._Z3bfsiPiS_S_S_S_:
[----:B------:R-:W-:Y:S01]  /*0000*/  LDC R1, c[0x0][0x37c] ;  /* 0x0000df00ff017b82 */ /* 0x000fe20000000800 */
[----:B------:R-:W0:Y:S01]  /*0010*/  S2R R0, SR_CTAID.X ;  /* 0x0000000000007919 */ /* 0x000e220000002500 */
[----:B------:R-:W0:Y:S06]  /*0020*/  LDCU UR4, c[0x0][0x360] ;  /* 0x00006c00ff0477ac */ /* 0x000e2c0008000800 */
[----:B------:R-:W1:Y:S01]  /*0030*/  LDC.64 R2, c[0x0][0x3a0] ;  /* 0x0000e800ff027b82 */ /* 0x000e620000000a00 */
[----:B------:R-:W0:Y:S02]  /*0040*/  S2R R5, SR_TID.X ;  /* 0x0000000000057919 */ /* 0x000e240000002100 */
[----:B0-----:R-:W-:Y:S01]  /*0050*/  IMAD R0, R0, UR4, R5 ;  /* 0x0000000400007c24 */ /* 0x001fe2000f8e0205 */
[----:B------:R-:W0:Y:S04]  /*0060*/  LDCU.64 UR4, c[0x0][0x358] ;  /* 0x00006b00ff0477ac */ /* 0x000e280008000a00 */
[----:B------:R-:W-:-:S04]  /*0070*/  ISETP.NE.AND P0, PT, R0, 0x400, PT ;  /* 0x000004000000780c */ /* 0x000fc80003f05270 */
[----:B------:R-:W-:-:S05]  /*0080*/  SEL R5, R0, RZ, P0 ;  /* 0x000000ff00057207 */ /* 0x000fca0000000000 */
[----:B-1----:R-:W-:-:S05]  /*0090*/  IMAD.WIDE R2, R5, 0x4, R2 ;  /* 0x0000000405027825 */ /* 0x002fca00078e0202 */
[----:B0-----:R-:W2:Y:S02]  /*00a0*/  LDG.E R19, desc[UR4][R2.64] ;  /* 0x0000000402137981 */ /* 0x001ea4000c1e1900 */
[----:B--2---:R-:W-:-:S13]  /*00b0*/  ISETP.NE.AND P0, PT, R19, -0x1, PT ;  /* 0xffffffff1300780c */ /* 0x004fda0003f05270 */
[----:B------:R-:W-:Y:S05]  /*00c0*/  @!P0 EXIT ;  /* 0x000000000000894d */ /* 0x000fea0003800000 */
[----:B------:R-:W0:Y:S02]  /*00d0*/  LDC.64 R2, c[0x0][0x390] ;  /* 0x0000e400ff027b82 */ /* 0x000e240000000a00 */
[----:B0-----:R-:W-:-:S05]  /*00e0*/  IMAD.WIDE R2, R5, 0x4, R2 ;  /* 0x0000000405027825 */ /* 0x001fca00078e0202 */
[----:B------:R-:W2:Y:S04]  /*00f0*/  LDG.E R0, desc[UR4][R2.64] ;  /* 0x0000000402007981 */ /* 0x000ea8000c1e1900 */
[----:B------:R-:W2:Y:S02]  /*0100*/  LDG.E R13, desc[UR4][R2.64+0x4] ;  /* 0x00000404020d7981 */ /* 0x000ea4000c1e1900 */
[----:B--2---:R-:W-:-:S13]  /*0110*/  ISETP.GE.AND P0, PT, R0, R13, PT ;  /* 0x0000000d0000720c */ /* 0x004fda0003f06270 */
[----:B------:R-:W-:Y:S05]  /*0120*/  @P0 EXIT ;  /* 0x000000000000094d */ /* 0x000fea0003800000 */
[----:B------:R-:W0:Y:S01]  /*0130*/  LDC.64 R4, c[0x0][0x388] ;  /* 0x0000e200ff047b82 */ /* 0x000e220000000a00 */
[----:B------:R-:W-:-:S07]  /*0140*/  MOV R21, R13 ;  /* 0x0000000d00157202 */ /* 0x000fce0000000f00 */
[----:B------:R-:W1:Y:S08]  /*0150*/  LDC.64 R6, c[0x0][0x398] ;  /* 0x0000e600ff067b82 */ /* 0x000e700000000a00 */
[----:B------:R-:W2:Y:S08]  /*0160*/  LDC.64 R8, c[0x0][0x3a0] ;  /* 0x0000e800ff087b82 */ /* 0x000eb00000000a00 */
[----:B------:R-:W3:Y:S02]  /*0170*/  LDC.64 R10, c[0x0][0x3a8] ;  /* 0x0000ea00ff0a7b82 */ /* 0x000ee40000000a00 */
.L_x_2:
[----:B0-----:R-:W-:-:S05]  /*0180*/  IMAD.WIDE R12, R0, 0x4, R4 ;  /* 0x00000004000c7825 */ /* 0x001fca00078e0204 */
[----:B------:R-:W1:Y:S02]  /*0190*/  LDG.E R25, desc[UR4][R12.64] ;  /* 0x000000040c197981 */ /* 0x000e64000c1e1900 */
[----:B-1----:R-:W-:-:S05]  /*01a0*/  IMAD.WIDE R16, R25, 0x4, R6 ;  /* 0x0000000419107825 */ /* 0x002fca00078e0206 */
[----:B------:R-:W4:Y:S01]  /*01b0*/  LDG.E R14, desc[UR4][R16.64] ;  /* 0x00000004100e7981 */ /* 0x000f22000c1e1900 */
[----:B------:R-:W-:Y:S01]  /*01c0*/  BSSY.RECONVERGENT B0, `(.L_x_0) ;  /* 0x000000b000007945 */ /* 0x000fe20003800200 */
[----:B------:R-:W-:Y:S02]  /*01d0*/  IADD3 R0, PT, PT, R0, 0x1, RZ ;  /* 0x0000000100007810 */ /* 0x000fe40007ffe0ff */
[----:B----4-:R-:W-:-:S13]  /*01e0*/  ISETP.NE.AND P0, PT, R14, RZ, PT ;  /* 0x000000ff0e00720c */ /* 0x010fda0003f05270 */
[----:B------:R-:W-:Y:S05]  /*01f0*/  @P0 BRA `(.L_x_1) ;  /* 0x00000000001c0947 */ /* 0x000fea0003800000 */
[----:B------:R-:W-:Y:S02]  /*0200*/  HFMA2 R23, -RZ, RZ, 0, 5.9604644775390625e-08 ;  /* 0x00000001ff177431 */ /* 0x000fe400000001ff */
[----:B--2---:R-:W-:-:S04]  /*0210*/  IMAD.WIDE R12, R25, 0x4, R8 ;  /* 0x00000004190c7825 */ /* 0x004fc800078e0208 */
[----:B---3--:R-:W-:Y:S01]  /*0220*/  IMAD.WIDE R14, R25, 0x4, R10 ;  /* 0x00000004190e7825 */ /* 0x008fe200078e020a */
[----:B------:R0:W-:Y:S04]  /*0230*/  STG.E desc[UR4][R16.64], R23 ;  /* 0x0000001710007986 */ /* 0x0001e8000c101904 */
[----:B------:R0:W-:Y:S04]  /*0240*/  STG.E desc[UR4][R12.64], R25 ;  /* 0x000000190c007986 */ /* 0x0001e8000c101904 */
[----:B------:R0:W-:Y:S04]  /*0250*/  STG.E desc[UR4][R14.64], R19 ;  /* 0x000000130e007986 */ /* 0x0001e8000c101904 */
[----:B------:R0:W5:Y:S02]  /*0260*/  LDG.E R21, desc[UR4][R2.64+0x4] ;  /* 0x0000040402157981 */ /* 0x000164000c1e1900 */
.L_x_1:
[----:B------:R-:W-:Y:S05]  /*0270*/  BSYNC.RECONVERGENT B0 ;  /* 0x0000000000007941 */ /* 0x000fea0003800200 */
.L_x_0:
[----:B-----5:R-:W-:-:S13]  /*0280*/  ISETP.GE.AND P0, PT, R0, R21, PT ;  /* 0x000000150000720c */ /* 0x020fda0003f06270 */
[----:B------:R-:W-:Y:S05]  /*0290*/  @!P0 BRA `(.L_x_2) ;  /* 0xfffffffc00b88947 */ /* 0x000fea000383ffff */
[----:B------:R-:W-:Y:S05]  /*02a0*/  EXIT ;  /* 0x000000000000794d */ /* 0x000fea0003800000 */
.L_x_3:
[----:B------:R-:W-:-:S00]  /*02b0*/  BRA `(.L_x_3) ;  /* 0xfffffffc00fc7947 */ /* 0x000fc0000383ffff */
[----:B------:R-:W-:-:S00]  /*02c0*/  NOP ;  /* 0x0000000000007918 */ /* 0x000fc00000000000 */
        /* <DEDUP_REMOVED lines=11> */
.L_x_4:


//--------------------- .nv.shared.reserved.0     --------------------------
	.section	.nv.shared.reserved.0,"aw",@nobits
	.weak		__nv_reservedSMEM_offset_0_alias
	.size		__nv_reservedSMEM_offset_0_alias, 0, 64
	.other		__nv_reservedSMEM_offset_0_alias,@"STO_CUDA_RESERVED_SHARED STV_DEFAULT"
__nv_reservedSMEM_offset_0_alias:
	.zero		0
	.zero		64


//--------------------- .nv.constant0._Z3bfsiPiS_S_S_S_ --------------------------
	.section	.nv.constant0._Z3bfsiPiS_S_S_S_,"a",@progbits
	.sectionflags	@""
	.align	4
.nv.constant0._Z3bfsiPiS_S_S_S_:
	.zero		944


//--------------------- SYMBOLS --------------------------

	.type		.nv.reservedSmem.offset0,@object
	.size		.nv.reservedSmem.offset0,0x4
